	.headerflags	@"EF_CUDA_TEXMODE_UNIFIED EF_CUDA_64BIT_ADDRESS EF_CUDA_ACCELERATORS EF_CUDA_SM90 EF_CUDA_VIRTUAL_SM(EF_CUDA_SM90)"
	.elftype	@"ET_EXEC"


//--------------------- .nv.info                  --------------------------
	.section	.nv.info,"",@"SHT_CUDA_INFO"
	.align	4


	//----- nvinfo : EIATTR_REGCOUNT
	.align		4
        /*0000*/ 	.byte	0x04, 0x2f
        /*0002*/ 	.short	(.L_1 - .L_0)
	.align		4
.L_0:
        /*0004*/ 	.word	index@(triton_poi_fused_relu_34)
        /*0008*/ 	.word	0x00000008


	//----- nvinfo : EIATTR_MIN_STACK_SIZE
	.align		4
.L_1:
        /*000c*/ 	.byte	0x04, 0x12
        /*000e*/ 	.short	(.L_3 - .L_2)
	.align		4
.L_2:
        /*0010*/ 	.word	index@(triton_poi_fused_relu_34)
        /*0014*/ 	.word	0x00000000


	//----- nvinfo : EIATTR_FRAME_SIZE
	.align		4
.L_3:
        /*0018*/ 	.byte	0x04, 0x11
        /*001a*/ 	.short	(.L_5 - .L_4)
	.align		4
.L_4:
        /*001c*/ 	.word	index@(triton_poi_fused_relu_34)
        /*0020*/ 	.word	0x00000000


	//----- nvinfo : EIATTR_MIN_STACK_SIZE
	.align		4
.L_5:
        /*0024*/ 	.byte	0x04, 0x12
        /*0026*/ 	.short	(.L_7 - .L_6)
	.align		4
.L_6:
        /*0028*/ 	.word	index@(triton_poi_fused_relu_34)
        /*002c*/ 	.word	0x00000000
.L_7:


//--------------------- .nv.info.triton_poi_fused_relu_34 --------------------------
	.section	.nv.info.triton_poi_fused_relu_34,"",@"SHT_CUDA_INFO"
	.sectionflags	@""
	.align	4


	//----- nvinfo : EIATTR_CUDA_API_VERSION
	.align		4
        /*0000*/ 	.byte	0x04, 0x37
        /*0002*/ 	.short	(.L_9 - .L_8)
.L_8:
        /*0004*/ 	.word	0x0000007c


	//----- nvinfo : EIATTR_KPARAM_INFO
	.align		4
.L_9:
        /*0008*/ 	.byte	0x04, 0x17
        /*000a*/ 	.short	(.L_11 - .L_10)
.L_10:
        /*000c*/ 	.word	0x00000000
        /*0010*/ 	.short	0x0001
        /*0012*/ 	.short	0x0008
        /*0014*/ 	.byte	0x00, 0xf0, 0x11, 0x00


	//----- nvinfo : EIATTR_KPARAM_INFO
	.align		4
.L_11:
        /*0018*/ 	.byte	0x04, 0x17
        /*001a*/ 	.short	(.L_13 - .L_12)
.L_12:
        /*001c*/ 	.word	0x00000000
        /*0020*/ 	.short	0x0000
        /*0022*/ 	.short	0x0000
        /*0024*/ 	.byte	0x00, 0xf4, 0x21, 0x00


	//----- nvinfo : EIATTR_SPARSE_MMA_MASK
	.align		4
.L_13:
        /*0028*/ 	.byte	0x03, 0x50
        /*002a*/ 	.short	0x0000


	//----- nvinfo : EIATTR_MAXREG_COUNT
	.align		4
        /*002c*/ 	.byte	0x03, 0x1b
        /*002e*/ 	.short	0x00ff


	//----- nvinfo : EIATTR_EXIT_INSTR_OFFSETS
	.align		4
        /*0030*/ 	.byte	0x04, 0x1c
        /*0032*/ 	.short	(.L_15 - .L_14)


	//   ....[0]....
.L_14:
        /*0034*/ 	.word	0x000000f0


	//----- nvinfo : EIATTR_REQNTID
	.align		4
.L_15:
        /*0038*/ 	.byte	0x04, 0x10
        /*003a*/ 	.short	(.L_17 - .L_16)
.L_16:
        /*003c*/ 	.word	0x00000100
        /*0040*/ 	.word	0x00000001
        /*0044*/ 	.word	0x00000001


	//----- nvinfo : EIATTR_CBANK_PARAM_SIZE
	.align		4
.L_17:
        /*0048*/ 	.byte	0x03, 0x19
        /*004a*/ 	.short	0x000c


	//----- nvinfo : EIATTR_PARAM_CBANK
	.align		4
        /*004c*/ 	.byte	0x04, 0x0a
        /*004e*/ 	.short	(.L_19 - .L_18)
	.align		4
.L_18:
        /*0050*/ 	.word	index@(.nv.constant0.triton_poi_fused_relu_34)
        /*0054*/ 	.short	0x0210
        /*0056*/ 	.short	0x000c


	//----- nvinfo : EIATTR_SW_WAR
	.align		4
.L_19:
        /*0058*/ 	.byte	0x04, 0x36
        /*005a*/ 	.short	(.L_21 - .L_20)
.L_20:
        /*005c*/ 	.word	0x00000008
.L_21:


//--------------------- .nv.callgraph             --------------------------
	.section	.nv.callgraph,"",@"SHT_CUDA_CALLGRAPH"
	.align	4
	.sectionentsize	8
	.align		4
        /*0000*/ 	.word	0x00000000
	.align		4
        /*0004*/ 	.word	0xffffffff
	.align		4
        /*0008*/ 	.word	0x00000000
	.align		4
        /*000c*/ 	.word	0xfffffffe
	.align		4
        /*0010*/ 	.word	0x00000000
	.align		4
        /*0014*/ 	.word	0xfffffffd
	.align		4
        /*0018*/ 	.word	0x00000000
	.align		4
        /*001c*/ 	.word	0xfffffffc


//--------------------- .text.triton_poi_fused_relu_34 --------------------------
	.section	.text.triton_poi_fused_relu_34,"ax",@progbits
	.align	128
        .global         triton_poi_fused_relu_34
        .type           triton_poi_fused_relu_34,@function
        .size           triton_poi_fused_relu_34,(.L_x_1 - triton_poi_fused_relu_34)
        .other          triton_poi_fused_relu_34,@"STO_CUDA_ENTRY STV_DEFAULT"
triton_poi_fused_relu_34:
.text.triton_poi_fused_relu_34:
[----:B------:R-:W-:Y:S01]  /*0000*/  LDC R1, c[0x0][0x28] ;  /* 0x00000a00ff017b82 */ /* 0x000fe20000000800 */
[----:B------:R-:W1:Y:S07]  /*0010*/  S2R R0, SR_TID.X ;  /* 0x0000000000007919 */ /* 0x000e6e0000002100 */
[----:B------:R-:W2:Y:S01]  /*0020*/  LDC.64 R2, c[0x0][0x210] ;  /* 0x00008400ff027b82 */ /* 0x000ea20000000a00 */
[----:B------:R-:W-:Y:S01]  /*0030*/  ULDC.64 UR4, c[0x0][0x208] ;  /* 0x0000820000047ab9 */ /* 0x000fe20000000a00 */
[----:B------:R-:W3:Y:S01]  /*0040*/  S2R R5, SR_CTAID.X ;  /* 0x0000000000057919 */ /* 0x000ee20000002500 */
[----:B-1----:R-:W-:-:S05]  /*0050*/  IMAD.SHL.U32 R0, R0, 0x2, RZ ;  /* 0x0000000200007824 */ /* 0x002fca00078e00ff */
[----:B------:R-:W-:-:S05]  /*0060*/  LOP3.LUT R0, R0, 0x1fe, RZ, 0xc0, !PT ;  /* 0x000001fe00007812 */ /* 0x000fca00078ec0ff */
[----:B---3--:R-:W-:-:S04]  /*0070*/  IMAD R5, R5, 0x200, R0 ;  /* 0x0000020005057824 */ /* 0x008fc800078e0200 */
[----:B--2---:R-:W-:-:S05]  /*0080*/  IMAD.WIDE R2, R5, 0x4, R2 ;  /* 0x0000000405027825 */ /* 0x004fca00078e0202 */
[----:B------:R-:W2:Y:S02]  /*0090*/  LDG.E.64 R4, desc[UR4][R2.64] ;  /* 0x0000000402047981 */ /* 0x000ea4000c1e1b00 */
[C---:B--2---:R-:W-:Y:S02]  /*00a0*/  FSETP.GEU.AND P0, PT, R4.reuse, RZ, PT ;  /* 0x000000ff0400720b */ /* 0x044fe40003f0e000 */
[C---:B------:R-:W-:Y:S02]  /*00b0*/  FSETP.GEU.AND P1, PT, R5.reuse, RZ, PT ;  /* 0x000000ff0500720b */ /* 0x040fe40003f2e000 */
[----:B------:R-:W-:Y:S02]  /*00c0*/  FSEL R4, R4, RZ, P0 ;  /* 0x000000ff04047208 */ /* 0x000fe40000000000 */
[----:B------:R-:W-:-:S05]  /*00d0*/  FSEL R5, R5, RZ, P1 ;  /* 0x000000ff05057208 */ /* 0x000fca0000800000 */
[----:B------:R-:W-:Y:S01]  /*00e0*/  STG.E.64 desc[UR4][R2.64], R4 ;  /* 0x0000000402007986 */ /* 0x000fe2000c101b04 */
[----:B------:R-:W-:Y:S05]  /*00f0*/  EXIT ;  /* 0x000000000000794d */ /* 0x000fea0003800000 */
.L_x_0:
[----:B------:R-:W-:-:S00]  /*0100*/  BRA `(.L_x_0) ;  /* 0xfffffffc00fc7947 */ /* 0x000fc0000383ffff */
[----:B------:R-:W-:-:S00]  /*0110*/  NOP ;  /* 0x0000000000007918 */ /* 0x000fc00000000000 */
        /* <DEDUP_REMOVED lines=14> */
.L_x_1:


//--------------------- .nv.constant0.triton_poi_fused_relu_34 --------------------------
	.section	.nv.constant0.triton_poi_fused_relu_34,"a",@progbits
	.sectionflags	@""
	.align	4
.nv.constant0.triton_poi_fused_relu_34:
	.zero		540
